//
// Generated by NVIDIA NVVM Compiler
//
// Compiler Build ID: CL-36424714
// Cuda compilation tools, release 13.0, V13.0.88
// Based on NVVM 20.0.0
//

.version 9.0
.target sm_100
.address_size 64

	// .globl	_Z13printBlockIdxv
.extern .func  (.param .b32 func_retval0) vprintf
(
	.param .b64 vprintf_param_0,
	.param .b64 vprintf_param_1
)
;
.global .align 1 .b8 $str[24] = {66, 108, 111, 99, 107, 73, 100, 120, 58, 32, 40, 37, 100, 44, 32, 37, 100, 44, 32, 37, 100, 41, 10};

.visible .entry _Z13printBlockIdxv()
{
	.local .align 8 .b8 	__local_depot0[16];
	.reg .b64 	%SP;
	.reg .b64 	%SPL;
	.reg .b32 	%r<6>;
	.reg .b64 	%rd<5>;

	mov.u64 	%SPL, __local_depot0;
	cvta.local.u64 	%SP, %SPL;
	add.u64 	%rd1, %SP, 0;
	add.u64 	%rd2, %SPL, 0;
	mov.u32 	%r1, %ctaid.x;
	mov.u32 	%r2, %ctaid.y;
	mov.u32 	%r3, %ctaid.z;
	st.local.v2.u32 	[%rd2], {%r1, %r2};
	st.local.u32 	[%rd2+8], %r3;
	mov.u64 	%rd3, $str;
	cvta.global.u64 	%rd4, %rd3;
	{ // callseq 0, 0
	.param .b64 param0;
	st.param.b64 	[param0], %rd4;
	.param .b64 param1;
	st.param.b64 	[param1], %rd1;
	.param .b32 retval0;
	call.uni (retval0), 
	vprintf, 
	(
	param0, 
	param1
	);
	ld.param.b32 	%r4, [retval0];
	} // callseq 0
	ret;

}


// ===== COMPILED SASS (sm_100) =====

	.target	sm_100

	.elftype	@"ET_EXEC"


//--------------------- .note.nv.tkinfo           --------------------------
	.section	.note.nv.tkinfo,"",@"SHT_NOTE"
	.sectionflags	@"SHF_NOTE_NV_TKINFO"
	.tkinfo
        /*0018*/ 	.word	0x00000002
        /*0030*/ 	.string	""
        /*0030*/ 	.string	"ptxas"
        /*0030*/ 	.string	"Cuda compilation tools, release 13.0, V13.0.88"
        /*0030*/ 	.string	"Build cuda_13.0.r13.0/compiler.36424714_0"
        /*0030*/ 	.string	"-arch sm_100 -m 64 "



//--------------------- .note.nv.cuinfo           --------------------------
	.section	.note.nv.cuinfo,"",@"SHT_NOTE"
	.sectionflags	@"SHF_NOTE_NV_CUINFO"
        /*0018*/ 	.short	0x0002
        /*001a*/ 	.short	0x0064
        /*001c*/ 	.short	0x0082
	.zero		2


//--------------------- .nv.info                  --------------------------
	.section	.nv.info,"",@"SHT_CUDA_INFO"
	.align	4


	//----- nvinfo : EIATTR_REGCOUNT
	.align		4
        /*0000*/ 	.byte	0x04, 0x2f
        /*0002*/ 	.short	(.L_2 - .L_1)
	.align		4
.L_1:
        /*0004*/ 	.word	index@(_Z13printBlockIdxv)
        /*0008*/ 	.word	0x00000018


	//----- nvinfo : EIATTR_FRAME_SIZE
	.align		4
.L_2:
        /*000c*/ 	.byte	0x04, 0x11
        /*000e*/ 	.short	(.L_4 - .L_3)
	.align		4
.L_3:
        /*0010*/ 	.word	index@(_Z13printBlockIdxv)
        /*0014*/ 	.word	0x00000010


	//----- nvinfo : EIATTR_MIN_STACK_SIZE
	.align		4
.L_4:
        /*0018*/ 	.byte	0x04, 0x12
        /*001a*/ 	.short	(.L_6 - .L_5)
	.align		4
.L_5:
        /*001c*/ 	.word	index@(_Z13printBlockIdxv)
        /*0020*/ 	.word	0x00000010
.L_6:


//--------------------- .nv.compat                --------------------------
	.section	.nv.compat,"",@"SHT_CUDA_COMPAT_INFO"
	.align	4
        /*0000*/ 	.byte	0x02, 0x09, 0x00, 0x00, 0x02, 0x02, 0x01, 0x00, 0x02, 0x05, 0x05, 0x00, 0x03, 0x07, 0x01, 0x01
        /*0010*/ 	.byte	0x02, 0x03, 0x00, 0x00, 0x02, 0x06, 0x01, 0x00, 0x04, 0x0b, 0x08, 0x00, 0x09, 0x00, 0x00, 0x00
        /*0020*/ 	.byte	0x00, 0x00, 0x00, 0x00


//--------------------- .nv.info._Z13printBlockIdxv --------------------------
	.section	.nv.info._Z13printBlockIdxv,"",@"SHT_CUDA_INFO"
	.sectionflags	@""
	.align	4


	//----- nvinfo : EIATTR_CUDA_API_VERSION
	.align		4
        /*0000*/ 	.byte	0x04, 0x37
        /*0002*/ 	.short	(.L_8 - .L_7)
.L_7:
        /*0004*/ 	.word	0x00000082


	//----- nvinfo : EIATTR_SPARSE_MMA_MASK
	.align		4
.L_8:
        /*0008*/ 	.byte	0x03, 0x50
        /*000a*/ 	.short	0x0000


	//----- nvinfo : EIATTR_MAXREG_COUNT
	.align		4
        /*000c*/ 	.byte	0x03, 0x1b
        /*000e*/ 	.short	0x00ff


	//----- nvinfo : EIATTR_EXTERNS
	.align		4
        /*0010*/ 	.byte	0x04, 0x0f
        /*0012*/ 	.short	(.L_10 - .L_9)


	//   ....[0]....
	.align		4
.L_9:
        /*0014*/ 	.word	index@(vprintf)


	//----- nvinfo : EIATTR_MERCURY_ISA_VERSION
	.align		4
.L_10:
        /*0018*/ 	.byte	0x03, 0x5f
        /*001a*/ 	.short	0x0101


	//----- nvinfo : EIATTR_VRC_CTA_INIT_COUNT
	.align		4
        /*001c*/ 	.byte	0x02, 0x4a
	.zero		1
	.zero		1


	//----- nvinfo : EIATTR_SYSCALL_OFFSETS
	.align		4
        /*0020*/ 	.byte	0x04, 0x46
        /*0022*/ 	.short	(.L_12 - .L_11)


	//   ....[0]....
.L_11:
        /*0024*/ 	.word	0x00000110


	//----- nvinfo : EIATTR_EXIT_INSTR_OFFSETS
	.align		4
.L_12:
        /*0028*/ 	.byte	0x04, 0x1c
        /*002a*/ 	.short	(.L_14 - .L_13)


	//   ....[0]....
.L_13:
        /*002c*/ 	.word	0x00000120


	//----- nvinfo : EIATTR_SW_WAR
	.align		4
.L_14:
        /*0030*/ 	.byte	0x04, 0x36
        /*0032*/ 	.short	(.L_16 - .L_15)
.L_15:
        /*0034*/ 	.word	0x00000008
.L_16:


//--------------------- .nv.callgraph             --------------------------
	.section	.nv.callgraph,"",@"SHT_CUDA_CALLGRAPH"
	.align	4
	.sectionentsize	8
	.align		4
        /*0000*/ 	.word	0x00000000
	.align		4
        /*0004*/ 	.word	0xffffffff
	.align		4
        /*0008*/ 	.word	index@(_Z13printBlockIdxv)
	.align		4
        /*000c*/ 	.word	index@(vprintf)
	.align		4
        /*0010*/ 	.word	0x00000000
	.align		4
        /*0014*/ 	.word	0xfffffffe
	.align		4
        /*0018*/ 	.word	0x00000000
	.align		4
        /*001c*/ 	.word	0xfffffffd
	.align		4
        /*0020*/ 	.word	0x00000000
	.align		4
        /*0024*/ 	.word	0xfffffffc


//--------------------- .nv.constant4             --------------------------
	.section	.nv.constant4,"a",@progbits
	.align	8
	.align		8
.nv.constant4:
        /*0000*/ 	.dword	vprintf
	.align		8
        /*0008*/ 	.dword	$str


//--------------------- .text._Z13printBlockIdxv  --------------------------
	.section	.text._Z13printBlockIdxv,"ax",@progbits
	.align	128
        .global         _Z13printBlockIdxv
        .type           _Z13printBlockIdxv,@function
        .size           _Z13printBlockIdxv,(.L_x_2 - _Z13printBlockIdxv)
        .other          _Z13printBlockIdxv,@"STO_CUDA_ENTRY STV_DEFAULT"
_Z13printBlockIdxv:
.text._Z13printBlockIdxv:
[----:B------:R-:W0:Y:S01]  /*0000*/  LDC R1, c[0x0][0x37c] ;  /* 0x0000df00ff017b82 */ /* 0x000e220000000800 */
[----:B------:R-:W1:Y:S01]  /*0010*/  S2R R8, SR_CTAID.X ;  /* 0x0000000000087919 */ /* 0x000e620000002500 */
[----:B0-----:R-:W-:Y:S01]  /*0020*/  VIADD R1, R1, 0xfffffff0 ;  /* 0xfffffff001017836 */ /* 0x001fe20000000000 */
[----:B------:R-:W-:Y:S01]  /*0030*/  MOV R0, 0x0 ;  /* 0x0000000000007802 */ /* 0x000fe20000000f00 */
[----:B------:R-:W0:Y:S01]  /*0040*/  LDCU UR4, c[0x0][0x2f8] ;  /* 0x00005f00ff0477ac */ /* 0x000e220008000800 */
[----:B------:R-:W1:Y:S03]  /*0050*/  S2R R9, SR_CTAID.Y ;  /* 0x0000000000097919 */ /* 0x000e660000002600 */
[----:B------:R2:W3:Y:S01]  /*0060*/  LDC.64 R2, c[0x4][R0] ;  /* 0x0100000000027b82 */ /* 0x0004e20000000a00 */
[----:B------:R-:W4:Y:S01]  /*0070*/  LDCU.64 UR6, c[0x4][0x8] ;  /* 0x01000100ff0677ac */ /* 0x000f220008000a00 */
[----:B------:R-:W5:Y:S01]  /*0080*/  S2R R10, SR_CTAID.Z ;  /* 0x00000000000a7919 */ /* 0x000f620000002700 */
[----:B------:R-:W2:Y:S01]  /*0090*/  LDCU UR5, c[0x0][0x2fc] ;  /* 0x00005f80ff0577ac */ /* 0x000ea20008000800 */
[----:B0-----:R-:W-:Y:S01]  /*00a0*/  IADD3 R6, P0, PT, R1, UR4, RZ ;  /* 0x0000000401067c10 */ /* 0x001fe2000ff1e0ff */
[----:B----4-:R-:W-:Y:S01]  /*00b0*/  IMAD.U32 R4, RZ, RZ, UR6 ;  /* 0x00000006ff047e24 */ /* 0x010fe2000f8e00ff */
[----:B------:R-:W-:-:S03]  /*00c0*/  MOV R5, UR7 ;  /* 0x0000000700057c02 */ /* 0x000fc60008000f00 */
[----:B--2---:R-:W-:Y:S01]  /*00d0*/  IMAD.X R7, RZ, RZ, UR5, P0 ;  /* 0x00000005ff077e24 */ /* 0x004fe200080e06ff */
[----:B-1----:R0:W-:Y:S04]  /*00e0*/  STL.64 [R1], R8 ;  /* 0x0000000801007387 */ /* 0x0021e80000100a00 */
[----:B-----5:R0:W-:Y:S03]  /*00f0*/  STL [R1+0x8], R10 ;  /* 0x0000080a01007387 */ /* 0x0201e60000100800 */
[----:B------:R-:W-:-:S07]  /*0100*/  LEPC R20, `(.L_x_0) ;  /* 0x000000001014794e */ /* 0x000fce0000000000 */
[----:B0--3--:R-:W-:Y:S05]  /*0110*/  CALL.ABS.NOINC R2 ;  /* 0x0000000002007343 */ /* 0x009fea0003c00000 */
.L_x_0:
[----:B------:R-:W-:Y:S05]  /*0120*/  EXIT ;  /* 0x000000000000794d */ /* 0x000fea0003800000 */
.L_x_1:
[----:B------:R-:W-:-:S00]  /*0130*/  BRA `(.L_x_1) ;  /* 0xfffffffc00fc7947 */ /* 0x000fc0000383ffff */
[----:B------:R-:W-:-:S00]  /*0140*/  NOP ;  /* 0x0000000000007918 */ /* 0x000fc00000000000 */
        /* <DEDUP_REMOVED lines=11> */
.L_x_2:


//--------------------- .nv.global.init           --------------------------
	.section	.nv.global.init,"aw",@progbits
.nv.global.init:
	.type		$str,@object
	.size		$str,(.L_0 - $str)
$str:
        /*0000*/ 	.byte	0x42, 0x6c, 0x6f, 0x63, 0x6b, 0x49, 0x64, 0x78, 0x3a, 0x20, 0x28, 0x25, 0x64, 0x2c, 0x20, 0x25
        /*0010*/ 	.byte	0x64, 0x2c, 0x20, 0x25, 0x64, 0x29, 0x0a, 0x00
.L_0:


//--------------------- .nv.shared.reserved.0     --------------------------
	.section	.nv.shared.reserved.0,"aw",@nobits
	.weak		__nv_reservedSMEM_offset_0_alias
	.size		__nv_reservedSMEM_offset_0_alias, 0, 64
	.other		__nv_reservedSMEM_offset_0_alias,@"STO_CUDA_RESERVED_SHARED STV_DEFAULT"
__nv_reservedSMEM_offset_0_alias:
	.zero		0
	.zero		64


//--------------------- .nv.constant0._Z13printBlockIdxv --------------------------
	.section	.nv.constant0._Z13printBlockIdxv,"a",@progbits
	.sectionflags	@""
	.align	4
.nv.constant0._Z13printBlockIdxv:
	.zero		896


//--------------------- SYMBOLS --------------------------

	.type		.nv.reservedSmem.offset0,@object
	.size		.nv.reservedSmem.offset0,0x4
	.type		vprintf,@function
